//
// Generated by NVIDIA NVVM Compiler
//
// Compiler Build ID: CL-36424714
// Cuda compilation tools, release 13.0, V13.0.88
// Based on NVVM 20.0.0
//

.version 9.0
.target sm_100
.address_size 64

	// .globl	_Z9matmulGPUPfS_S_i
// _ZZ11matmulGPUSmPfS_S_iE7bloqueA has been demoted
// _ZZ11matmulGPUSmPfS_S_iE7bloqueB has been demoted

.visible .entry _Z9matmulGPUPfS_S_i(
	.param .u64 .ptr .align 1 _Z9matmulGPUPfS_S_i_param_0,
	.param .u64 .ptr .align 1 _Z9matmulGPUPfS_S_i_param_1,
	.param .u64 .ptr .align 1 _Z9matmulGPUPfS_S_i_param_2,
	.param .u32 _Z9matmulGPUPfS_S_i_param_3
)
{
	.reg .pred 	%p<10>;
	.reg .b32 	%r<40>;
	.reg .b32 	%f<67>;
	.reg .b64 	%rd<67>;

	ld.param.u64 	%rd14, [_Z9matmulGPUPfS_S_i_param_0];
	ld.param.u64 	%rd15, [_Z9matmulGPUPfS_S_i_param_1];
	ld.param.u32 	%r18, [_Z9matmulGPUPfS_S_i_param_3];
	cvta.to.global.u64 	%rd1, %rd15;
	cvta.to.global.u64 	%rd2, %rd14;
	mov.u32 	%r19, %ctaid.y;
	mov.u32 	%r20, %ntid.y;
	mov.u32 	%r21, %tid.y;
	mad.lo.s32 	%r1, %r19, %r20, %r21;
	mov.u32 	%r22, %ctaid.x;
	mov.u32 	%r23, %ntid.x;
	mov.u32 	%r24, %tid.x;
	mad.lo.s32 	%r2, %r22, %r23, %r24;
	max.s32 	%r25, %r1, %r2;
	setp.ge.s32 	%p1, %r25, %r18;
	@%p1 bra 	$L__BB0_13;
	mul.lo.s32 	%r3, %r18, %r1;
	and.b32  	%r4, %r18, 7;
	setp.lt.u32 	%p2, %r18, 8;
	mov.f32 	%f66, 0f00000000;
	mov.b32 	%r38, 0;
	@%p2 bra 	$L__BB0_4;
	and.b32  	%r38, %r18, 2147483640;
	neg.s32 	%r36, %r38;
	mul.wide.s32 	%rd16, %r18, 4;
	add.s64 	%rd3, %rd1, %rd16;
	shl.b32 	%r7, %r18, 3;
	mul.wide.s32 	%rd17, %r18, 8;
	add.s64 	%rd4, %rd1, %rd17;
	mul.wide.s32 	%rd18, %r18, 12;
	add.s64 	%rd5, %rd1, %rd18;
	mul.wide.s32 	%rd19, %r18, 16;
	add.s64 	%rd6, %rd1, %rd19;
	mul.wide.s32 	%rd20, %r18, 20;
	add.s64 	%rd7, %rd1, %rd20;
	mul.wide.s32 	%rd21, %r18, 24;
	add.s64 	%rd8, %rd1, %rd21;
	mul.wide.s32 	%rd22, %r18, 28;
	add.s64 	%rd9, %rd1, %rd22;
	mul.wide.u32 	%rd23, %r3, 4;
	add.s64 	%rd24, %rd23, %rd2;
	add.s64 	%rd66, %rd24, 16;
	mov.f32 	%f66, 0f00000000;
	mov.u32 	%r35, %r2;
$L__BB0_3:
	.pragma "nounroll";
	mul.wide.s32 	%rd25, %r35, 4;
	add.s64 	%rd26, %rd3, %rd25;
	add.s64 	%rd27, %rd4, %rd25;
	add.s64 	%rd28, %rd5, %rd25;
	add.s64 	%rd29, %rd6, %rd25;
	add.s64 	%rd30, %rd7, %rd25;
	add.s64 	%rd31, %rd8, %rd25;
	add.s64 	%rd32, %rd9, %rd25;
	add.s64 	%rd33, %rd1, %rd25;
	ld.global.f32 	%f16, [%rd66+-16];
	ld.global.f32 	%f17, [%rd33];
	fma.rn.f32 	%f18, %f16, %f17, %f66;
	ld.global.f32 	%f19, [%rd66+-12];
	ld.global.f32 	%f20, [%rd26];
	fma.rn.f32 	%f21, %f19, %f20, %f18;
	ld.global.f32 	%f22, [%rd66+-8];
	ld.global.f32 	%f23, [%rd27];
	fma.rn.f32 	%f24, %f22, %f23, %f21;
	ld.global.f32 	%f25, [%rd66+-4];
	ld.global.f32 	%f26, [%rd28];
	fma.rn.f32 	%f27, %f25, %f26, %f24;
	ld.global.f32 	%f28, [%rd66];
	ld.global.f32 	%f29, [%rd29];
	fma.rn.f32 	%f30, %f28, %f29, %f27;
	ld.global.f32 	%f31, [%rd66+4];
	ld.global.f32 	%f32, [%rd30];
	fma.rn.f32 	%f33, %f31, %f32, %f30;
	ld.global.f32 	%f34, [%rd66+8];
	ld.global.f32 	%f35, [%rd31];
	fma.rn.f32 	%f36, %f34, %f35, %f33;
	ld.global.f32 	%f37, [%rd66+12];
	ld.global.f32 	%f38, [%rd32];
	fma.rn.f32 	%f66, %f37, %f38, %f36;
	add.s32 	%r36, %r36, 8;
	add.s32 	%r35, %r35, %r7;
	add.s64 	%rd66, %rd66, 32;
	setp.ne.s32 	%p3, %r36, 0;
	@%p3 bra 	$L__BB0_3;
$L__BB0_4:
	setp.eq.s32 	%p4, %r4, 0;
	@%p4 bra 	$L__BB0_12;
	and.b32  	%r13, %r18, 3;
	setp.lt.u32 	%p5, %r4, 4;
	@%p5 bra 	$L__BB0_7;
	add.s32 	%r27, %r38, %r3;
	mul.wide.u32 	%rd34, %r27, 4;
	add.s64 	%rd35, %rd2, %rd34;
	ld.global.f32 	%f40, [%rd35];
	mad.lo.s32 	%r28, %r38, %r18, %r2;
	mul.wide.s32 	%rd36, %r28, 4;
	add.s64 	%rd37, %rd1, %rd36;
	ld.global.f32 	%f41, [%rd37];
	fma.rn.f32 	%f42, %f40, %f41, %f66;
	cvt.u64.u32 	%rd38, %r3;
	cvt.u64.u32 	%rd39, %r38;
	add.s64 	%rd40, %rd39, %rd38;
	shl.b64 	%rd41, %rd40, 2;
	add.s64 	%rd42, %rd2, %rd41;
	ld.global.f32 	%f43, [%rd42+4];
	mul.wide.s32 	%rd43, %r18, 4;
	add.s64 	%rd44, %rd37, %rd43;
	ld.global.f32 	%f44, [%rd44];
	fma.rn.f32 	%f45, %f43, %f44, %f42;
	ld.global.f32 	%f46, [%rd42+8];
	add.s64 	%rd45, %rd44, %rd43;
	ld.global.f32 	%f47, [%rd45];
	fma.rn.f32 	%f48, %f46, %f47, %f45;
	ld.global.f32 	%f49, [%rd42+12];
	add.s64 	%rd46, %rd45, %rd43;
	ld.global.f32 	%f50, [%rd46];
	fma.rn.f32 	%f66, %f49, %f50, %f48;
	add.s32 	%r38, %r38, 4;
$L__BB0_7:
	setp.eq.s32 	%p6, %r13, 0;
	@%p6 bra 	$L__BB0_12;
	setp.eq.s32 	%p7, %r13, 1;
	@%p7 bra 	$L__BB0_10;
	add.s32 	%r29, %r38, %r3;
	mul.wide.u32 	%rd47, %r29, 4;
	add.s64 	%rd48, %rd2, %rd47;
	ld.global.f32 	%f52, [%rd48];
	mad.lo.s32 	%r30, %r38, %r18, %r2;
	mul.wide.s32 	%rd49, %r30, 4;
	add.s64 	%rd50, %rd1, %rd49;
	ld.global.f32 	%f53, [%rd50];
	fma.rn.f32 	%f54, %f52, %f53, %f66;
	cvt.u64.u32 	%rd51, %r3;
	cvt.u64.u32 	%rd52, %r38;
	add.s64 	%rd53, %rd52, %rd51;
	shl.b64 	%rd54, %rd53, 2;
	add.s64 	%rd55, %rd2, %rd54;
	ld.global.f32 	%f55, [%rd55+4];
	mul.wide.s32 	%rd56, %r18, 4;
	add.s64 	%rd57, %rd50, %rd56;
	ld.global.f32 	%f56, [%rd57];
	fma.rn.f32 	%f66, %f55, %f56, %f54;
	add.s32 	%r38, %r38, 2;
$L__BB0_10:
	and.b32  	%r31, %r18, 1;
	setp.eq.b32 	%p8, %r31, 1;
	not.pred 	%p9, %p8;
	@%p9 bra 	$L__BB0_12;
	add.s32 	%r32, %r38, %r3;
	mul.wide.u32 	%rd58, %r32, 4;
	add.s64 	%rd59, %rd2, %rd58;
	ld.global.f32 	%f57, [%rd59];
	mad.lo.s32 	%r33, %r38, %r18, %r2;
	mul.wide.s32 	%rd60, %r33, 4;
	add.s64 	%rd61, %rd1, %rd60;
	ld.global.f32 	%f58, [%rd61];
	fma.rn.f32 	%f66, %f57, %f58, %f66;
$L__BB0_12:
	ld.param.u64 	%rd65, [_Z9matmulGPUPfS_S_i_param_2];
	add.s32 	%r34, %r3, %r2;
	cvta.to.global.u64 	%rd62, %rd65;
	mul.wide.s32 	%rd63, %r34, 4;
	add.s64 	%rd64, %rd62, %rd63;
	st.global.f32 	[%rd64], %f66;
$L__BB0_13:
	ret;

}
	// .globl	_Z11matmulGPUSmPfS_S_i
.visible .entry _Z11matmulGPUSmPfS_S_i(
	.param .u64 .ptr .align 1 _Z11matmulGPUSmPfS_S_i_param_0,
	.param .u64 .ptr .align 1 _Z11matmulGPUSmPfS_S_i_param_1,
	.param .u64 .ptr .align 1 _Z11matmulGPUSmPfS_S_i_param_2,
	.param .u32 _Z11matmulGPUSmPfS_S_i_param_3
)
{
	.reg .pred 	%p<8>;
	.reg .b32 	%r<43>;
	.reg .b32 	%f<63>;
	.reg .b64 	%rd<13>;
	// demoted variable
	.shared .align 4 .b8 _ZZ11matmulGPUSmPfS_S_iE7bloqueA[1024];
	// demoted variable
	.shared .align 4 .b8 _ZZ11matmulGPUSmPfS_S_iE7bloqueB[1024];
	ld.param.u64 	%rd3, [_Z11matmulGPUSmPfS_S_i_param_0];
	ld.param.u64 	%rd4, [_Z11matmulGPUSmPfS_S_i_param_1];
	ld.param.u64 	%rd5, [_Z11matmulGPUSmPfS_S_i_param_2];
	ld.param.u32 	%r24, [_Z11matmulGPUSmPfS_S_i_param_3];
	mov.u32 	%r25, %ctaid.y;
	shl.b32 	%r26, %r25, 4;
	mov.u32 	%r40, %tid.y;
	add.s32 	%r2, %r26, %r40;
	mov.u32 	%r27, %ctaid.x;
	shl.b32 	%r3, %r27, 4;
	mov.u32 	%r38, %tid.x;
	add.s32 	%r5, %r3, %r38;
	setp.lt.s32 	%p1, %r24, 1;
	mov.f32 	%f62, 0f00000000;
	@%p1 bra 	$L__BB1_7;
	add.s32 	%r28, %r24, 15;
	shr.u32 	%r29, %r28, 4;
	shl.b32 	%r30, %r40, 6;
	mov.u32 	%r31, _ZZ11matmulGPUSmPfS_S_iE7bloqueA;
	add.s32 	%r6, %r31, %r30;
	shl.b32 	%r32, %r38, 2;
	add.s32 	%r7, %r6, %r32;
	mov.u32 	%r33, _ZZ11matmulGPUSmPfS_S_iE7bloqueB;
	add.s32 	%r9, %r33, %r32;
	add.s32 	%r8, %r9, %r30;
	neg.s32 	%r42, %r29;
	mad.lo.s32 	%r34, %r40, %r24, %r38;
	add.s32 	%r41, %r34, %r3;
	shl.b32 	%r12, %r24, 4;
	mad.lo.s32 	%r39, %r24, %r2, %r38;
	cvta.to.global.u64 	%rd1, %rd3;
	cvta.to.global.u64 	%rd2, %rd4;
	mov.f32 	%f62, 0f00000000;
$L__BB1_2:
	max.u32 	%r35, %r2, %r38;
	setp.ge.u32 	%p2, %r35, %r24;
	mov.f32 	%f60, 0f00000000;
	@%p2 bra 	$L__BB1_4;
	mul.wide.u32 	%rd6, %r39, 4;
	add.s64 	%rd7, %rd1, %rd6;
	ld.global.f32 	%f60, [%rd7];
$L__BB1_4:
	setp.ge.s32 	%p3, %r5, %r24;
	st.shared.f32 	[%r7], %f60;
	setp.ge.u32 	%p4, %r40, %r24;
	mov.f32 	%f61, 0f00000000;
	or.pred  	%p5, %p3, %p4;
	@%p5 bra 	$L__BB1_6;
	mul.wide.u32 	%rd8, %r41, 4;
	add.s64 	%rd9, %rd2, %rd8;
	ld.global.f32 	%f61, [%rd9];
$L__BB1_6:
	st.shared.f32 	[%r8], %f61;
	bar.sync 	0;
	ld.shared.f32 	%f12, [%r6];
	ld.shared.f32 	%f13, [%r9];
	fma.rn.f32 	%f14, %f12, %f13, %f62;
	ld.shared.f32 	%f15, [%r6+4];
	ld.shared.f32 	%f16, [%r9+64];
	fma.rn.f32 	%f17, %f15, %f16, %f14;
	ld.shared.f32 	%f18, [%r6+8];
	ld.shared.f32 	%f19, [%r9+128];
	fma.rn.f32 	%f20, %f18, %f19, %f17;
	ld.shared.f32 	%f21, [%r6+12];
	ld.shared.f32 	%f22, [%r9+192];
	fma.rn.f32 	%f23, %f21, %f22, %f20;
	ld.shared.f32 	%f24, [%r6+16];
	ld.shared.f32 	%f25, [%r9+256];
	fma.rn.f32 	%f26, %f24, %f25, %f23;
	ld.shared.f32 	%f27, [%r6+20];
	ld.shared.f32 	%f28, [%r9+320];
	fma.rn.f32 	%f29, %f27, %f28, %f26;
	ld.shared.f32 	%f30, [%r6+24];
	ld.shared.f32 	%f31, [%r9+384];
	fma.rn.f32 	%f32, %f30, %f31, %f29;
	ld.shared.f32 	%f33, [%r6+28];
	ld.shared.f32 	%f34, [%r9+448];
	fma.rn.f32 	%f35, %f33, %f34, %f32;
	ld.shared.f32 	%f36, [%r6+32];
	ld.shared.f32 	%f37, [%r9+512];
	fma.rn.f32 	%f38, %f36, %f37, %f35;
	ld.shared.f32 	%f39, [%r6+36];
	ld.shared.f32 	%f40, [%r9+576];
	fma.rn.f32 	%f41, %f39, %f40, %f38;
	ld.shared.f32 	%f42, [%r6+40];
	ld.shared.f32 	%f43, [%r9+640];
	fma.rn.f32 	%f44, %f42, %f43, %f41;
	ld.shared.f32 	%f45, [%r6+44];
	ld.shared.f32 	%f46, [%r9+704];
	fma.rn.f32 	%f47, %f45, %f46, %f44;
	ld.shared.f32 	%f48, [%r6+48];
	ld.shared.f32 	%f49, [%r9+768];
	fma.rn.f32 	%f50, %f48, %f49, %f47;
	ld.shared.f32 	%f51, [%r6+52];
	ld.shared.f32 	%f52, [%r9+832];
	fma.rn.f32 	%f53, %f51, %f52, %f50;
	ld.shared.f32 	%f54, [%r6+56];
	ld.shared.f32 	%f55, [%r9+896];
	fma.rn.f32 	%f56, %f54, %f55, %f53;
	ld.shared.f32 	%f57, [%r6+60];
	ld.shared.f32 	%f58, [%r9+960];
	fma.rn.f32 	%f62, %f57, %f58, %f56;
	bar.sync 	0;
	add.s32 	%r42, %r42, 1;
	setp.ne.s32 	%p6, %r42, 0;
	add.s32 	%r41, %r41, %r12;
	add.s32 	%r40, %r40, 16;
	add.s32 	%r39, %r39, 16;
	add.s32 	%r38, %r38, 16;
	@%p6 bra 	$L__BB1_2;
$L__BB1_7:
	max.s32 	%r36, %r2, %r5;
	setp.ge.s32 	%p7, %r36, %r24;
	@%p7 bra 	$L__BB1_9;
	mad.lo.s32 	%r37, %r24, %r2, %r5;
	cvta.to.global.u64 	%rd10, %rd5;
	mul.wide.s32 	%rd11, %r37, 4;
	add.s64 	%rd12, %rd10, %rd11;
	st.global.f32 	[%rd12], %f62;
$L__BB1_9:
	ret;

}


// ===== COMPILED SASS (sm_100) =====

	.target	sm_100

	.elftype	@"ET_EXEC"


//--------------------- .note.nv.tkinfo           --------------------------
	.section	.note.nv.tkinfo,"",@"SHT_NOTE"
	.sectionflags	@"SHF_NOTE_NV_TKINFO"
	.tkinfo
        /*0018*/ 	.word	0x00000002
        /*0030*/ 	.string	""
        /*0030*/ 	.string	"ptxas"
        /*0030*/ 	.string	"Cuda compilation tools, release 13.0, V13.0.88"
        /*0030*/ 	.string	"Build cuda_13.0.r13.0/compiler.36424714_0"
        /*0030*/ 	.string	"-arch sm_100 -m 64 "



//--------------------- .note.nv.cuinfo           --------------------------
	.section	.note.nv.cuinfo,"",@"SHT_NOTE"
	.sectionflags	@"SHF_NOTE_NV_CUINFO"
        /*0018*/ 	.short	0x0002
        /*001a*/ 	.short	0x0064
        /*001c*/ 	.short	0x0082
	.zero		2


//--------------------- .nv.info                  --------------------------
	.section	.nv.info,"",@"SHT_CUDA_INFO"
	.align	4


	//----- nvinfo : EIATTR_REGCOUNT
	.align		4
        /*0000*/ 	.byte	0x04, 0x2f
        /*0002*/ 	.short	(.L_1 - .L_0)
	.align		4
.L_0:
        /*0004*/ 	.word	index@(_Z9matmulGPUPfS_S_i)
        /*0008*/ 	.word	0x0000001e


	//----- nvinfo : EIATTR_FRAME_SIZE
	.align		4
.L_1:
        /*000c*/ 	.byte	0x04, 0x11
        /*000e*/ 	.short	(.L_3 - .L_2)
	.align		4
.L_2:
        /*0010*/ 	.word	index@(_Z9matmulGPUPfS_S_i)
        /*0014*/ 	.word	0x00000000


	//----- nvinfo : EIATTR_REGCOUNT
	.align		4
.L_3:
        /*0018*/ 	.byte	0x04, 0x2f
        /*001a*/ 	.short	(.L_5 - .L_4)
	.align		4
.L_4:
        /*001c*/ 	.word	index@(_Z11matmulGPUSmPfS_S_i)
        /*0020*/ 	.word	0x00000020


	//----- nvinfo : EIATTR_FRAME_SIZE
	.align		4
.L_5:
        /*0024*/ 	.byte	0x04, 0x11
        /*0026*/ 	.short	(.L_7 - .L_6)
	.align		4
.L_6:
        /*0028*/ 	.word	index@(_Z11matmulGPUSmPfS_S_i)
        /*002c*/ 	.word	0x00000000


	//----- nvinfo : EIATTR_MIN_STACK_SIZE
	.align		4
.L_7:
        /*0030*/ 	.byte	0x04, 0x12
        /*0032*/ 	.short	(.L_9 - .L_8)
	.align		4
.L_8:
        /*0034*/ 	.word	index@(_Z11matmulGPUSmPfS_S_i)
        /*0038*/ 	.word	0x00000000


	//----- nvinfo : EIATTR_MIN_STACK_SIZE
	.align		4
.L_9:
        /*003c*/ 	.byte	0x04, 0x12
        /*003e*/ 	.short	(.L_11 - .L_10)
	.align		4
.L_10:
        /*0040*/ 	.word	index@(_Z9matmulGPUPfS_S_i)
        /*0044*/ 	.word	0x00000000
.L_11:


//--------------------- .nv.compat                --------------------------
	.section	.nv.compat,"",@"SHT_CUDA_COMPAT_INFO"
	.align	4
        /*0000*/ 	.byte	0x02, 0x09, 0x00, 0x00, 0x02, 0x02, 0x01, 0x00, 0x02, 0x05, 0x05, 0x00, 0x03, 0x07, 0x01, 0x01
        /*0010*/ 	.byte	0x02, 0x03, 0x00, 0x00, 0x02, 0x06, 0x01, 0x00, 0x04, 0x0b, 0x08, 0x00, 0x09, 0x00, 0x00, 0x00
        /*0020*/ 	.byte	0x00, 0x00, 0x00, 0x00


//--------------------- .nv.info._Z11matmulGPUSmPfS_S_i --------------------------
	.section	.nv.info._Z11matmulGPUSmPfS_S_i,"",@"SHT_CUDA_INFO"
	.sectionflags	@""
	.align	4


	//----- nvinfo : EIATTR_CUDA_API_VERSION
	.align		4
        /*0000*/ 	.byte	0x04, 0x37
        /*0002*/ 	.short	(.L_13 - .L_12)
.L_12:
        /*0004*/ 	.word	0x00000082


	//----- nvinfo : EIATTR_KPARAM_INFO
	.align		4
.L_13:
        /*0008*/ 	.byte	0x04, 0x17
        /*000a*/ 	.short	(.L_15 - .L_14)
.L_14:
        /*000c*/ 	.word	0x00000000
        /*0010*/ 	.short	0x0003
        /*0012*/ 	.short	0x0018
        /*0014*/ 	.byte	0x00, 0xf0, 0x11, 0x00


	//----- nvinfo : EIATTR_KPARAM_INFO
	.align		4
.L_15:
        /*0018*/ 	.byte	0x04, 0x17
        /*001a*/ 	.short	(.L_17 - .L_16)
.L_16:
        /*001c*/ 	.word	0x00000000
        /*0020*/ 	.short	0x0002
        /*0022*/ 	.short	0x0010
        /*0024*/ 	.byte	0x00, 0xf5, 0x21, 0x00


	//----- nvinfo : EIATTR_KPARAM_INFO
	.align		4
.L_17:
        /*0028*/ 	.byte	0x04, 0x17
        /*002a*/ 	.short	(.L_19 - .L_18)
.L_18:
        /*002c*/ 	.word	0x00000000
        /*0030*/ 	.short	0x0001
        /*0032*/ 	.short	0x0008
        /*0034*/ 	.byte	0x00, 0xf5, 0x21, 0x00


	//----- nvinfo : EIATTR_KPARAM_INFO
	.align		4
.L_19:
        /*0038*/ 	.byte	0x04, 0x17
        /*003a*/ 	.short	(.L_21 - .L_20)
.L_20:
        /*003c*/ 	.word	0x00000000
        /*0040*/ 	.short	0x0000
        /*0042*/ 	.short	0x0000
        /*0044*/ 	.byte	0x00, 0xf5, 0x21, 0x00


	//----- nvinfo : EIATTR_SPARSE_MMA_MASK
	.align		4
.L_21:
        /*0048*/ 	.byte	0x03, 0x50
        /*004a*/ 	.short	0x0000


	//----- nvinfo : EIATTR_MAXREG_COUNT
	.align		4
        /*004c*/ 	.byte	0x03, 0x1b
        /*004e*/ 	.short	0x00ff


	//----- nvinfo : EIATTR_NUM_BARRIERS
	.align		4
        /*0050*/ 	.byte	0x02, 0x4c
        /*0052*/ 	.byte	0x01
	.zero		1


	//----- nvinfo : EIATTR_MERCURY_ISA_VERSION
	.align		4
        /*0054*/ 	.byte	0x03, 0x5f
        /*0056*/ 	.short	0x0101


	//----- nvinfo : EIATTR_VRC_CTA_INIT_COUNT
	.align		4
        /*0058*/ 	.byte	0x02, 0x4a
	.zero		1
	.zero		1


	//----- nvinfo : EIATTR_EXIT_INSTR_OFFSETS
	.align		4
        /*005c*/ 	.byte	0x04, 0x1c
        /*005e*/ 	.short	(.L_23 - .L_22)


	//   ....[0]....
.L_22:
        /*0060*/ 	.word	0x000005c0


	//   ....[1]....
        /*0064*/ 	.word	0x00000610


	//----- nvinfo : EIATTR_CBANK_PARAM_SIZE
	.align		4
.L_23:
        /*0068*/ 	.byte	0x03, 0x19
        /*006a*/ 	.short	0x001c


	//----- nvinfo : EIATTR_PARAM_CBANK
	.align		4
        /*006c*/ 	.byte	0x04, 0x0a
        /*006e*/ 	.short	(.L_25 - .L_24)
	.align		4
.L_24:
        /*0070*/ 	.word	index@(.nv.constant0._Z11matmulGPUSmPfS_S_i)
        /*0074*/ 	.short	0x0380
        /*0076*/ 	.short	0x001c


	//----- nvinfo : EIATTR_SW_WAR
	.align		4
.L_25:
        /*0078*/ 	.byte	0x04, 0x36
        /*007a*/ 	.short	(.L_27 - .L_26)
.L_26:
        /*007c*/ 	.word	0x00000008
.L_27:


//--------------------- .nv.info._Z9matmulGPUPfS_S_i --------------------------
	.section	.nv.info._Z9matmulGPUPfS_S_i,"",@"SHT_CUDA_INFO"
	.sectionflags	@""
	.align	4


	//----- nvinfo : EIATTR_CUDA_API_VERSION
	.align		4
        /*0000*/ 	.byte	0x04, 0x37
        /*0002*/ 	.short	(.L_29 - .L_28)
.L_28:
        /*0004*/ 	.word	0x00000082


	//----- nvinfo : EIATTR_KPARAM_INFO
	.align		4
.L_29:
        /*0008*/ 	.byte	0x04, 0x17
        /*000a*/ 	.short	(.L_31 - .L_30)
.L_30:
        /*000c*/ 	.word	0x00000000
        /*0010*/ 	.short	0x0003
        /*0012*/ 	.short	0x0018
        /*0014*/ 	.byte	0x00, 0xf0, 0x11, 0x00


	//----- nvinfo : EIATTR_KPARAM_INFO
	.align		4
.L_31:
        /*0018*/ 	.byte	0x04, 0x17
        /*001a*/ 	.short	(.L_33 - .L_32)
.L_32:
        /*001c*/ 	.word	0x00000000
        /*0020*/ 	.short	0x0002
        /*0022*/ 	.short	0x0010
        /*0024*/ 	.byte	0x00, 0xf5, 0x21, 0x00


	//----- nvinfo : EIATTR_KPARAM_INFO
	.align		4
.L_33:
        /*0028*/ 	.byte	0x04, 0x17
        /*002a*/ 	.short	(.L_35 - .L_34)
.L_34:
        /*002c*/ 	.word	0x00000000
        /*0030*/ 	.short	0x0001
        /*0032*/ 	.short	0x0008
        /*0034*/ 	.byte	0x00, 0xf5, 0x21, 0x00


	//----- nvinfo : EIATTR_KPARAM_INFO
	.align		4
.L_35:
        /*0038*/ 	.byte	0x04, 0x17
        /*003a*/ 	.short	(.L_37 - .L_36)
.L_36:
        /*003c*/ 	.word	0x00000000
        /*0040*/ 	.short	0x0000
        /*0042*/ 	.short	0x0000
        /*0044*/ 	.byte	0x00, 0xf5, 0x21, 0x00


	//----- nvinfo : EIATTR_SPARSE_MMA_MASK
	.align		4
.L_37:
        /*0048*/ 	.byte	0x03, 0x50
        /*004a*/ 	.short	0x0000


	//----- nvinfo : EIATTR_MAXREG_COUNT
	.align		4
        /*004c*/ 	.byte	0x03, 0x1b
        /*004e*/ 	.short	0x00ff


	//----- nvinfo : EIATTR_MERCURY_ISA_VERSION
	.align		4
        /*0050*/ 	.byte	0x03, 0x5f
        /*0052*/ 	.short	0x0101


	//----- nvinfo : EIATTR_VRC_CTA_INIT_COUNT
	.align		4
        /*0054*/ 	.byte	0x02, 0x4a
	.zero		1
	.zero		1


	//----- nvinfo : EIATTR_EXIT_INSTR_OFFSETS
	.align		4
        /*0058*/ 	.byte	0x04, 0x1c
        /*005a*/ 	.short	(.L_39 - .L_38)


	//   ....[0]....
.L_38:
        /*005c*/ 	.word	0x000000c0


	//   ....[1]....
        /*0060*/ 	.word	0x00000a90


	//----- nvinfo : EIATTR_CBANK_PARAM_SIZE
	.align		4
.L_39:
        /*0064*/ 	.byte	0x03, 0x19
        /*0066*/ 	.short	0x001c


	//----- nvinfo : EIATTR_PARAM_CBANK
	.align		4
        /*0068*/ 	.byte	0x04, 0x0a
        /*006a*/ 	.short	(.L_41 - .L_40)
	.align		4
.L_40:
        /*006c*/ 	.word	index@(.nv.constant0._Z9matmulGPUPfS_S_i)
        /*0070*/ 	.short	0x0380
        /*0072*/ 	.short	0x001c


	//----- nvinfo : EIATTR_SW_WAR
	.align		4
.L_41:
        /*0074*/ 	.byte	0x04, 0x36
        /*0076*/ 	.short	(.L_43 - .L_42)
.L_42:
        /*0078*/ 	.word	0x00000008
.L_43:


//--------------------- .nv.callgraph             --------------------------
	.section	.nv.callgraph,"",@"SHT_CUDA_CALLGRAPH"
	.align	4
	.sectionentsize	8
	.align		4
        /*0000*/ 	.word	0x00000000
	.align		4
        /*0004*/ 	.word	0xffffffff
	.align		4
        /*0008*/ 	.word	0x00000000
	.align		4
        /*000c*/ 	.word	0xfffffffe
	.align		4
        /*0010*/ 	.word	0x00000000
	.align		4
        /*0014*/ 	.word	0xfffffffd
	.align		4
        /*0018*/ 	.word	0x00000000
	.align		4
        /*001c*/ 	.word	0xfffffffc


//--------------------- .text._Z11matmulGPUSmPfS_S_i --------------------------
	.section	.text._Z11matmulGPUSmPfS_S_i,"ax",@progbits
	.align	128
        .global         _Z11matmulGPUSmPfS_S_i
        .type           _Z11matmulGPUSmPfS_S_i,@function
        .size           _Z11matmulGPUSmPfS_S_i,(.L_x_8 - _Z11matmulGPUSmPfS_S_i)
        .other          _Z11matmulGPUSmPfS_S_i,@"STO_CUDA_ENTRY STV_DEFAULT"
_Z11matmulGPUSmPfS_S_i:
.text._Z11matmulGPUSmPfS_S_i:
[----:B------:R-:W-:Y:S01]  /*0000*/  LDC R1, c[0x0][0x37c] ;  /* 0x0000df00ff017b82 */ /* 0x000fe20000000800 */
[----:B------:R-:W0:Y:S01]  /*0010*/  LDCU UR4, c[0x0][0x398] ;  /* 0x00007300ff0477ac */ /* 0x000e220008000800 */
[----:B------:R-:W1:Y:S01]  /*0020*/  S2R R2, SR_CTAID.Y ;  /* 0x0000000000027919 */ /* 0x000e620000002600 */
[----:B------:R-:W-:Y:S01]  /*0030*/  HFMA2 R23, -RZ, RZ, 0, 0 ;  /* 0x00000000ff177431 */ /* 0x000fe200000001ff */
[----:B------:R-:W2:Y:S01]  /*0040*/  LDCU.64 UR8, c[0x0][0x358] ;  /* 0x00006b00ff0877ac */ /* 0x000ea20008000a00 */
[----:B------:R-:W1:Y:S01]  /*0050*/  S2R R7, SR_TID.Y ;  /* 0x0000000000077919 */ /* 0x000e620000002200 */
[----:B------:R-:W3:Y:S01]  /*0060*/  S2R R8, SR_CTAID.X ;  /* 0x0000000000087919 */ /* 0x000ee20000002500 */
[----:B------:R-:W3:Y:S01]  /*0070*/  S2R R3, SR_TID.X ;  /* 0x0000000000037919 */ /* 0x000ee20000002100 */
[----:B0-----:R-:W-:-:S04]  /*0080*/  MOV R0, UR4 ;  /* 0x0000000400007c02 */ /* 0x001fc80008000f00 */
[----:B------:R-:W-:Y:S02]  /*0090*/  ISETP.GE.AND P0, PT, R0, 0x1, PT ;  /* 0x000000010000780c */ /* 0x000fe40003f06270 */
[----:B-1----:R-:W-:Y:S02]  /*00a0*/  LEA R2, R2, R7, 0x4 ;  /* 0x0000000702027211 */ /* 0x002fe400078e20ff */
[----:B---3--:R-:W-:-:S09]  /*00b0*/  LEA R5, R8, R3, 0x4 ;  /* 0x0000000308057211 */ /* 0x008fd200078e20ff */
[----:B--2---:R-:W-:Y:S05]  /*00c0*/  @!P0 BRA `(.L_x_0) ;  /* 0x0000000400348947 */ /* 0x004fea0003800000 */
[----:B------:R-:W0:Y:S01]  /*00d0*/  S2UR UR6, SR_CgaCtaId ;  /* 0x00000000000679c3 */ /* 0x000e220000008800 */
[----:B------:R-:W-:Y:S01]  /*00e0*/  UMOV UR4, 0x400 ;  /* 0x0000040000047882 */ /* 0x000fe20000000000 */
[----:B------:R-:W-:Y:S01]  /*00f0*/  IADD3 R4, PT, PT, R0, 0xf, RZ ;  /* 0x0000000f00047810 */ /* 0x000fe20007ffe0ff */
[----:B------:R-:W-:Y:S01]  /*0100*/  UIADD3 UR5, UPT, UPT, UR4, 0x400, URZ ;  /* 0x0000040004057890 */ /* 0x000fe2000fffe0ff */
[-C--:B------:R-:W-:Y:S01]  /*0110*/  IMAD R17, R7, R0.reuse, R3 ;  /* 0x0000000007117224 */ /* 0x080fe200078e0203 */
[----:B------:R-:W-:Y:S02]  /*0120*/  MOV R23, RZ ;  /* 0x000000ff00177202 */ /* 0x000fe40000000f00 */
[----:B------:R-:W-:Y:S01]  /*0130*/  SHF.R.U32.HI R19, RZ, 0x4, R4 ;  /* 0x00000004ff137819 */ /* 0x000fe20000011604 */
[----:B------:R-:W1:Y:S01]  /*0140*/  LDC R6, c[0x0][0x398] ;  /* 0x0000e600ff067b82 */ /* 0x000e620000000800 */
[----:B------:R-:W-:Y:S02]  /*0150*/  IMAD R17, R8, 0x10, R17 ;  /* 0x0000001008117824 */ /* 0x000fe400078e0211 */
[----:B------:R-:W-:Y:S01]  /*0160*/  IMAD R4, R2, R0, R3 ;  /* 0x0000000002047224 */ /* 0x000fe200078e0203 */
[----:B------:R-:W-:Y:S01]  /*0170*/  IADD3 R19, PT, PT, -R19, RZ, RZ ;  /* 0x000000ff13137210 */ /* 0x000fe20007ffe1ff */
[----:B0-----:R-:W-:-:S02]  /*0180*/  ULEA UR5, UR6, UR5, 0x18 ;  /* 0x0000000506057291 */ /* 0x001fc4000f8ec0ff */
[----:B------:R-:W-:-:S04]  /*0190*/  ULEA UR4, UR6, UR4, 0x18 ;  /* 0x0000000406047291 */ /* 0x000fc8000f8ec0ff */
[----:B------:R-:W-:Y:S02]  /*01a0*/  LEA R20, R3, UR5, 0x2 ;  /* 0x0000000503147c11 */ /* 0x000fe4000f8e10ff */
[----:B------:R-:W-:-:S03]  /*01b0*/  LEA R18, R7, UR4, 0x6 ;  /* 0x0000000407127c11 */ /* 0x000fc6000f8e30ff */
[----:B------:R-:W-:Y:S01]  /*01c0*/  IMAD R16, R7, 0x40, R20 ;  /* 0x0000004007107824 */ /* 0x000fe200078e0214 */
[----:B------:R-:W-:-:S07]  /*01d0*/  LEA R21, R3, R18, 0x2 ;  /* 0x0000001203157211 */ /* 0x000fce00078e10ff */
.L_x_1:
[----:B-1----:R-:W-:Y:S01]  /*01e0*/  MOV R0, R6 ;  /* 0x0000000600007202 */ /* 0x002fe20000000f00 */
[----:B------:R-:W-:Y:S01]  /*01f0*/  HFMA2 R22, -RZ, RZ, 0, 0 ;  /* 0x00000000ff167431 */ /* 0x000fe200000001ff */
[----:B------:R-:W-:Y:S02]  /*0200*/  VIMNMX.U32 R9, PT, PT, R2, R3, !PT ;  /* 0x0000000302097248 */ /* 0x000fe40007fe0000 */
[-C--:B------:R-:W-:Y:S02]  /*0210*/  ISETP.GE.U32.AND P0, PT, R7, R0.reuse, PT ;  /* 0x000000000700720c */ /* 0x080fe40003f06070 */
[-C--:B------:R-:W-:Y:S02]  /*0220*/  ISETP.GE.U32.AND P1, PT, R9, R0.reuse, PT ;  /* 0x000000000900720c */ /* 0x080fe40003f26070 */
[----:B------:R-:W-:Y:S02]  /*0230*/  ISETP.GE.OR P0, PT, R5, R0, P0 ;  /* 0x000000000500720c */ /* 0x000fe40000706670 */
[----:B------:R-:W-:-:S09]  /*0240*/  MOV R27, RZ ;  /* 0x000000ff001b7202 */ /* 0x000fd20000000f00 */
[----:B------:R-:W0:Y:S08]  /*0250*/  @!P1 LDC.64 R10, c[0x0][0x380] ;  /* 0x0000e000ff0a9b82 */ /* 0x000e300000000a00 */
[----:B------:R-:W1:Y:S01]  /*0260*/  @!P0 LDC.64 R8, c[0x0][0x388] ;  /* 0x0000e200ff088b82 */ /* 0x000e620000000a00 */
[----:B0-----:R-:W-:-:S05]  /*0270*/  @!P1 IMAD.WIDE.U32 R10, R4, 0x4, R10 ;  /* 0x00000004040a9825 */ /* 0x001fca00078e000a */
[----:B------:R-:W2:Y:S01]  /*0280*/  @!P1 LDG.E R22, desc[UR8][R10.64] ;  /* 0x000000080a169981 */ /* 0x000ea2000c1e1900 */
[----:B-1----:R-:W-:-:S05]  /*0290*/  @!P0 IMAD.WIDE.U32 R8, R17, 0x4, R8 ;  /* 0x0000000411088825 */ /* 0x002fca00078e0008 */
[----:B------:R-:W3:Y:S01]  /*02a0*/  @!P0 LDG.E R27, desc[UR8][R8.64] ;  /* 0x00000008081b8981 */ /* 0x000ee2000c1e1900 */
[----:B------:R-:W-:-:S05]  /*02b0*/  VIADD R19, R19, 0x1 ;  /* 0x0000000113137836 */ /* 0x000fca0000000000 */
[----:B------:R-:W-:Y:S02]  /*02c0*/  ISETP.NE.AND P0, PT, R19, RZ, PT ;  /* 0x000000ff1300720c */ /* 0x000fe40003f05270 */
[----:B------:R-:W-:Y:S02]  /*02d0*/  IADD3 R3, PT, PT, R3, 0x10, RZ ;  /* 0x0000001003037810 */ /* 0x000fe40007ffe0ff */
[----:B------:R-:W-:Y:S02]  /*02e0*/  IADD3 R7, PT, PT, R7, 0x10, RZ ;  /* 0x0000001007077810 */ /* 0x000fe40007ffe0ff */
[----:B------:R-:W-:Y:S02]  /*02f0*/  IADD3 R4, PT, PT, R4, 0x10, RZ ;  /* 0x0000001004047810 */ /* 0x000fe40007ffe0ff */
[----:B------:R-:W-:Y:S01]  /*0300*/  LEA R17, R0, R17, 0x4 ;  /* 0x0000001100117211 */ /* 0x000fe200078e20ff */
[----:B--2---:R-:W-:Y:S04]  /*0310*/  STS [R21], R22 ;  /* 0x0000001615007388 */ /* 0x004fe80000000800 */
[----:B---3--:R-:W-:Y:S01]  /*0320*/  STS [R16], R27 ;  /* 0x0000001b10007388 */ /* 0x008fe20000000800 */
[----:B------:R-:W-:Y:S06]  /*0330*/  BAR.SYNC.DEFER_BLOCKING 0x0 ;  /* 0x0000000000007b1d */ /* 0x000fec0000010000 */
[----:B------:R-:W-:Y:S04]  /*0340*/  LDS R26, [R20] ;  /* 0x00000000141a7984 */ /* 0x000fe80000000800 */
[----:B------:R-:W0:Y:S04]  /*0350*/  LDS.128 R12, [R18] ;  /* 0x00000000120c7984 */ /* 0x000e280000000c00 */
[----:B------:R-:W1:Y:S04]  /*0360*/  LDS R29, [R20+0x40] ;  /* 0x00004000141d7984 */ /* 0x000e680000000800 */
[----:B------:R-:W2:Y:S04]  /*0370*/  LDS R25, [R20+0x80] ;  /* 0x0000800014197984 */ /* 0x000ea80000000800 */
[----:B------:R-:W3:Y:S04]  /*0380*/  LDS R24, [R20+0xc0] ;  /* 0x0000c00014187984 */ /* 0x000ee80000000800 */
[----:B------:R-:W-:Y:S04]  /*0390*/  LDS.128 R8, [R18+0x10] ;  /* 0x0000100012087984 */ /* 0x000fe80000000c00 */
[----:B------:R-:W-:Y:S04]  /*03a0*/  LDS R22, [R20+0x140] ;  /* 0x0001400014167984 */ /* 0x000fe80000000800 */
[----:B------:R-:W-:Y:S01]  /*03b0*/  LDS R27, [R20+0x200] ;  /* 0x00020000141b7984 */ /* 0x000fe20000000800 */
[----:B0-----:R-:W-:-:S03]  /*03c0*/  FFMA R12, R12, R26, R23 ;  /* 0x0000001a0c0c7223 */ /* 0x001fc60000000017 */
[----:B------:R-:W0:Y:S01]  /*03d0*/  LDS R23, [R20+0x100] ;  /* 0x0001000014177984 */ /* 0x000e220000000800 */
[----:B-1----:R-:W-:-:S03]  /*03e0*/  FFMA R12, R29, R13, R12 ;  /* 0x0000000d1d0c7223 */ /* 0x002fc6000000000c */
[----:B------:R-:W-:Y:S01]  /*03f0*/  LDS R26, [R20+0x1c0] ;  /* 0x0001c000141a7984 */ /* 0x000fe20000000800 */
[----:B--2---:R-:W-:-:S03]  /*0400*/  FFMA R13, R25, R14, R12 ;  /* 0x0000000e190d7223 */ /* 0x004fc6000000000c */
[----:B------:R-:W1:Y:S01]  /*0410*/  LDS R25, [R20+0x180] ;  /* 0x0001800014197984 */ /* 0x000e620000000800 */
[----:B---3--:R-:W-:-:S03]  /*0420*/  FFMA R13, R24, R15, R13 ;  /* 0x0000000f180d7223 */ /* 0x008fc6000000000d */
[----:B------:R-:W-:Y:S01]  /*0430*/  LDS R24, [R20+0x240] ;  /* 0x0002400014187984 */ /* 0x000fe20000000800 */
[----:B0-----:R-:W-:-:S03]  /*0440*/  FFMA R23, R8, R23, R13 ;  /* 0x0000001708177223 */ /* 0x001fc6000000000d */
[----:B------:R-:W0:Y:S01]  /*0450*/  LDS.128 R12, [R18+0x20] ;  /* 0x00002000120c7984 */ /* 0x000e220000000c00 */
[----:B------:R-:W-:-:S03]  /*0460*/  FFMA R22, R22, R9, R23 ;  /* 0x0000000916167223 */ /* 0x000fc60000000017 */
[----:B------:R-:W2:Y:S01]  /*0470*/  LDS R23, [R20+0x280] ;  /* 0x0002800014177984 */ /* 0x000ea20000000800 */
[----:B-1----:R-:W-:-:S03]  /*0480*/  FFMA R25, R25, R10, R22 ;  /* 0x0000000a19197223 */ /* 0x002fc60000000016 */
[----:B------:R-:W1:Y:S01]  /*0490*/  LDS R22, [R20+0x2c0] ;  /* 0x0002c00014167984 */ /* 0x000e620000000800 */
[----:B------:R-:W-:-:S03]  /*04a0*/  FFMA R11, R26, R11, R25 ;  /* 0x0000000b1a0b7223 */ /* 0x000fc60000000019 */
[----:B------:R-:W-:Y:S01]  /*04b0*/  LDS R25, [R20+0x300] ;  /* 0x0003000014197984 */ /* 0x000fe20000000800 */
[----:B0-----:R-:W-:-:S03]  /*04c0*/  FFMA R27, R12, R27, R11 ;  /* 0x0000001b0c1b7223 */ /* 0x001fc6000000000b */
[----:B------:R-:W0:Y:S01]  /*04d0*/  LDS.128 R8, [R18+0x30] ;  /* 0x0000300012087984 */ /* 0x000e220000000c00 */
[----:B------:R-:W-:-:S03]  /*04e0*/  FFMA R24, R24, R13, R27 ;  /* 0x0000000d18187223 */ /* 0x000fc6000000001b */
[----:B------:R-:W3:Y:S04]  /*04f0*/  LDS R27, [R20+0x340] ;  /* 0x00034000141b7984 */ /* 0x000ee80000000800 */
[----:B------:R-:W4:Y:S04]  /*0500*/  LDS R13, [R20+0x380] ;  /* 0x00038000140d7984 */ /* 0x000f280000000800 */
[----:B------:R-:W5:Y:S01]  /*0510*/  LDS R12, [R20+0x3c0] ;  /* 0x0003c000140c7984 */ /* 0x000f620000000800 */
[----:B--2---:R-:W-:-:S04]  /*0520*/  FFMA R23, R23, R14, R24 ;  /* 0x0000000e17177223 */ /* 0x004fc80000000018 */
[----:B-1----:R-:W-:-:S04]  /*0530*/  FFMA R15, R22, R15, R23 ;  /* 0x0000000f160f7223 */ /* 0x002fc80000000017 */
[----:B0-----:R-:W-:-:S04]  /*0540*/  FFMA R8, R8, R25, R15 ;  /* 0x0000001908087223 */ /* 0x001fc8000000000f */
[----:B---3--:R-:W-:-:S04]  /*0550*/  FFMA R8, R27, R9, R8 ;  /* 0x000000091b087223 */ /* 0x008fc80000000008 */
[----:B----4-:R-:W-:-:S04]  /*0560*/  FFMA R13, R13, R10, R8 ;  /* 0x0000000a0d0d7223 */ /* 0x010fc80000000008 */
[----:B-----5:R-:W-:Y:S01]  /*0570*/  FFMA R23, R12, R11, R13 ;  /* 0x0000000b0c177223 */ /* 0x020fe2000000000d */
[----:B------:R-:W-:Y:S06]  /*0580*/  BAR.SYNC.DEFER_BLOCKING 0x0 ;  /* 0x0000000000007b1d */ /* 0x000fec0000010000 */
[----:B------:R-:W-:Y:S05]  /*0590*/  @P0 BRA `(.L_x_1) ;  /* 0xfffffffc00100947 */ /* 0x000fea000383ffff */
.L_x_0:
[----:B------:R-:W-:-:S04]  /*05a0*/  VIMNMX R3, PT, PT, R2, R5, !PT ;  /* 0x0000000502037248 */ /* 0x000fc80007fe0100 */
[----:B------:R-:W-:-:S13]  /*05b0*/  ISETP.GE.AND P0, PT, R3, R0, PT ;  /* 0x000000000300720c */ /* 0x000fda0003f06270 */
[----:B------:R-:W-:Y:S05]  /*05c0*/  @P0 EXIT ;  /* 0x000000000000094d */ /* 0x000fea0003800000 */
[----:B------:R-:W0:Y:S01]  /*05d0*/  LDC.64 R6, c[0x0][0x390] ;  /* 0x0000e400ff067b82 */ /* 0x000e220000000a00 */
[----:B------:R-:W-:-:S04]  /*05e0*/  IMAD R3, R2, R0, R5 ;  /* 0x0000000002037224 */ /* 0x000fc800078e0205 */
[----:B0-----:R-:W-:-:S05]  /*05f0*/  IMAD.WIDE R2, R3, 0x4, R6 ;  /* 0x0000000403027825 */ /* 0x001fca00078e0206 */
[----:B------:R-:W-:Y:S01]  /*0600*/  STG.E desc[UR8][R2.64], R23 ;  /* 0x0000001702007986 */ /* 0x000fe2000c101908 */
[----:B------:R-:W-:Y:S05]  /*0610*/  EXIT ;  /* 0x000000000000794d */ /* 0x000fea0003800000 */
.L_x_2:
[----:B------:R-:W-:-:S00]  /*0620*/  BRA `(.L_x_2) ;  /* 0xfffffffc00fc7947 */ /* 0x000fc0000383ffff */
[----:B------:R-:W-:-:S00]  /*0630*/  NOP ;  /* 0x0000000000007918 */ /* 0x000fc00000000000 */
        /* <DEDUP_REMOVED lines=12> */
.L_x_8:


//--------------------- .text._Z9matmulGPUPfS_S_i --------------------------
	.section	.text._Z9matmulGPUPfS_S_i,"ax",@progbits
	.align	128
        .global         _Z9matmulGPUPfS_S_i
        .type           _Z9matmulGPUPfS_S_i,@function
        .size           _Z9matmulGPUPfS_S_i,(.L_x_9 - _Z9matmulGPUPfS_S_i)
        .other          _Z9matmulGPUPfS_S_i,@"STO_CUDA_ENTRY STV_DEFAULT"
_Z9matmulGPUPfS_S_i:
.text._Z9matmulGPUPfS_S_i:
[----:B------:R-:W-:Y:S01]  /*0000*/  LDC R1, c[0x0][0x37c] ;  /* 0x0000df00ff017b82 */ /* 0x000fe20000000800 */
[----:B------:R-:W0:Y:S07]  /*0010*/  S2R R0, SR_TID.Y ;  /* 0x0000000000007919 */ /* 0x000e2e0000002200 */
[----:B------:R-:W0:Y:S01]  /*0020*/  S2UR UR4, SR_CTAID.Y ;  /* 0x00000000000479c3 */ /* 0x000e220000002600 */
[----:B------:R-:W1:Y:S01]  /*0030*/  LDCU UR20, c[0x0][0x398] ;  /* 0x00007300ff1477ac */ /* 0x000e620008000800 */
[----:B------:R-:W2:Y:S06]  /*0040*/  S2R R3, SR_TID.X ;  /* 0x0000000000037919 */ /* 0x000eac0000002100 */
[----:B------:R-:W0:Y:S08]  /*0050*/  LDC R13, c[0x0][0x364] ;  /* 0x0000d900ff0d7b82 */ /* 0x000e300000000800 */
[----:B------:R-:W2:Y:S08]  /*0060*/  S2UR UR5, SR_CTAID.X ;  /* 0x00000000000579c3 */ /* 0x000eb00000002500 */
[----:B------:R-:W2:Y:S01]  /*0070*/  LDC R2, c[0x0][0x360] ;  /* 0x0000d800ff027b82 */ /* 0x000ea20000000800 */
[----:B0-----:R-:W-:-:S02]  /*0080*/  IMAD R13, R13, UR4, R0 ;  /* 0x000000040d0d7c24 */ /* 0x001fc4000f8e0200 */
[----:B--2---:R-:W-:-:S05]  /*0090*/  IMAD R0, R2, UR5, R3 ;  /* 0x0000000502007c24 */ /* 0x004fca000f8e0203 */
[----:B------:R-:W-:-:S04]  /*00a0*/  VIMNMX R2, PT, PT, R13, R0, !PT ;  /* 0x000000000d027248 */ /* 0x000fc80007fe0100 */
[----:B-1----:R-:W-:-:S13]  /*00b0*/  ISETP.GE.AND P0, PT, R2, UR20, PT ;  /* 0x0000001402007c0c */ /* 0x002fda000bf06270 */
[----:B------:R-:W-:Y:S05]  /*00c0*/  @P0 EXIT ;  /* 0x000000000000094d */ /* 0x000fea0003800000 */
[----:B------:R-:W-:Y:S01]  /*00d0*/  UISETP.GE.U32.AND UP0, UPT, UR20, 0x8, UPT ;  /* 0x000000081400788c */ /* 0x000fe2000bf06070 */
[----:B------:R-:W-:Y:S02]  /*00e0*/  HFMA2 R12, -RZ, RZ, 0, 0 ;  /* 0x00000000ff0c7431 */ /* 0x000fe400000001ff */
[----:B------:R-:W-:Y:S01]  /*00f0*/  IMAD R13, R13, UR20, RZ ;  /* 0x000000140d0d7c24 */ /* 0x000fe2000f8e02ff */
[----:B------:R-:W-:Y:S01]  /*0100*/  UMOV UR4, URZ ;  /* 0x000000ff00047c82 */ /* 0x000fe20008000000 */
[----:B------:R-:W0:Y:S04]  /*0110*/  LDCU.64 UR18, c[0x0][0x358] ;  /* 0x00006b00ff1277ac */ /* 0x000e280008000a00 */
[----:B------:R-:W-:Y:S05]  /*0120*/  BRA.U !UP0, `(.L_x_3) ;  /* 0x0000000508047547 */ /* 0x000fea000b800000 */
[----:B------:R-:W1:Y:S01]  /*0130*/  LDCU.128 UR24, c[0x0][0x380] ;  /* 0x00007000ff1877ac */ /* 0x000e620008000c00 */
[----:B------:R-:W-:Y:S02]  /*0140*/  MOV R12, RZ ;  /* 0x000000ff000c7202 */ /* 0x000fe40000000f00 */
[----:B------:R-:W-:Y:S01]  /*0150*/  MOV R14, R0 ;  /* 0x00000000000e7202 */ /* 0x000fe20000000f00 */
[----:B------:R-:W-:-:S04]  /*0160*/  ULOP3.LUT UR4, UR20, 0x7ffffff8, URZ, 0xc0, !UPT ;  /* 0x7ffffff814047892 */ /* 0x000fc8000f8ec0ff */
[----:B------:R-:W-:Y:S01]  /*0170*/  UIADD3 UR5, UPT, UPT, -UR4, URZ, URZ ;  /* 0x000000ff04057290 */ /* 0x000fe2000fffe1ff */
[----:B-1----:R-:W-:Y:S01]  /*0180*/  MOV R2, UR24 ;  /* 0x0000001800027c02 */ /* 0x002fe20008000f00 */
[----:B------:R-:W-:Y:S01]  /*0190*/  UIMAD.WIDE UR6, UR20, 0x8, UR26 ;  /* 0x00000008140678a5 */ /* 0x000fe2000f8e021a */
[----:B------:R-:W-:Y:S01]  /*01a0*/  MOV R3, UR25 ;  /* 0x0000001900037c02 */ /* 0x000fe20008000f00 */
[----:B------:R-:W-:Y:S02]  /*01b0*/  UIMAD.WIDE UR8, UR20, 0xc, UR26 ;  /* 0x0000000c140878a5 */ /* 0x000fe4000f8e021a */
[----:B------:R-:W-:Y:S01]  /*01c0*/  UIMAD.WIDE UR10, UR20, 0x10, UR26 ;  /* 0x00000010140a78a5 */ /* 0x000fe2000f8e021a */
[----:B------:R-:W-:Y:S01]  /*01d0*/  IMAD.WIDE.U32 R2, R13, 0x4, R2 ;  /* 0x000000040d027825 */ /* 0x000fe200078e0002 */
[----:B------:R-:W-:Y:S02]  /*01e0*/  UIMAD.WIDE UR12, UR20, 0x14, UR26 ;  /* 0x00000014140c78a5 */ /* 0x000fe4000f8e021a */
[----:B------:R-:W-:Y:S01]  /*01f0*/  UIMAD.WIDE UR14, UR20, 0x18, UR26 ;  /* 0x00000018140e78a5 */ /* 0x000fe2000f8e021a */
[----:B------:R-:W-:Y:S01]  /*0200*/  IADD3 R2, P0, PT, R2, 0x10, RZ ;  /* 0x0000001002027810 */ /* 0x000fe20007f1e0ff */
[----:B------:R-:W-:-:S03]  /*0210*/  UIMAD.WIDE UR16, UR20, 0x1c, UR26 ;  /* 0x0000001c141078a5 */ /* 0x000fc6000f8e021a */
[----:B------:R-:W-:-:S09]  /*0220*/  IADD3.X R3, PT, PT, RZ, R3, RZ, P0, !PT ;  /* 0x00000003ff037210 */ /* 0x000fd200007fe4ff */
.L_x_4:
[----:B------:R-:W-:Y:S01]  /*0230*/  UIMAD.WIDE UR22, UR20, 0x4, UR26 ;  /* 0x00000004141678a5 */ /* 0x000fe2000f8e021a */
[----:B------:R-:W-:Y:S02]  /*0240*/  IMAD.MOV.U32 R23, RZ, RZ, 0x4 ;  /* 0x00000004ff177424 */ /* 0x000fe400078e00ff */
[----:B------:R-:W-:Y:S01]  /*0250*/  HFMA2 R11, -RZ, RZ, 0, 2.384185791015625e-07 ;  /* 0x00000004ff0b7431 */ /* 0x000fe200000001ff */
[----:B------:R-:W-:Y:S01]  /*0260*/  MOV R25, 0x4 ;  /* 0x0000000400197802 */ /* 0x000fe20000000f00 */
[----:B0-----:R-:W2:Y:S01]  /*0270*/  LDG.E R21, desc[UR18][R2.64+-0x10] ;  /* 0xfffff01202157981 */ /* 0x001ea2000c1e1900 */
[C---:B------:R-:W-:Y:S01]  /*0280*/  IMAD.WIDE R22, R14.reuse, R23, UR26 ;  /* 0x0000001a0e167e25 */ /* 0x040fe2000f8e0217 */
[----:B------:R-:W-:Y:S02]  /*0290*/  MOV R8, UR22 ;  /* 0x0000001600087c02 */ /* 0x000fe40008000f00 */
[----:B------:R-:W-:Y:S01]  /*02a0*/  MOV R9, UR23 ;  /* 0x0000001700097c02 */ /* 0x000fe20008000f00 */
[----:B------:R-:W3:Y:S02]  /*02b0*/  LDG.E R19, desc[UR18][R2.64+-0xc] ;  /* 0xfffff41202137981 */ /* 0x000ee4000c1e1900 */
[----:B------:R-:W-:-:S02]  /*02c0*/  IMAD.WIDE R8, R14, 0x4, R8 ;  /* 0x000000040e087825 */ /* 0x000fc400078e0208 */
[----:B------:R-:W2:Y:S01]  /*02d0*/  LDG.E R22, desc[UR18][R22.64] ;  /* 0x0000001216167981 */ /* 0x000ea2000c1e1900 */
[----:B------:R-:W-:Y:S01]  /*02e0*/  MOV R5, 0x4 ;  /* 0x0000000400057802 */ /* 0x000fe20000000f00 */
[C---:B------:R-:W-:Y:S02]  /*02f0*/  IMAD.WIDE R24, R14.reuse, R25, UR6 ;  /* 0x000000060e187e25 */ /* 0x040fe4000f8e0219 */
[----:B------:R0:W3:Y:S02]  /*0300*/  LDG.E R20, desc[UR18][R8.64] ;  /* 0x0000001208147981 */ /* 0x0000e4000c1e1900 */
[----:B------:R-:W-:Y:S02]  /*0310*/  IMAD.WIDE R10, R14, R11, UR8 ;  /* 0x000000080e0a7e25 */ /* 0x000fe4000f8e020b */
[----:B------:R-:W4:Y:S04]  /*0320*/  LDG.E R18, desc[UR18][R24.64] ;  /* 0x0000001218127981 */ /* 0x000f28000c1e1900 */
[----:B------:R-:W4:Y:S01]  /*0330*/  LDG.E R17, desc[UR18][R2.64+-0x8] ;  /* 0xfffff81202117981 */ /* 0x000f22000c1e1900 */
[----:B0-----:R-:W-:-:S02]  /*0340*/  HFMA2 R9, -RZ, RZ, 0, 2.384185791015625e-07 ;  /* 0x00000004ff097431 */ /* 0x001fc400000001ff */
[----:B------:R-:W-:Y:S01]  /*0350*/  IMAD.MOV.U32 R7, RZ, RZ, 0x4 ;  /* 0x00000004ff077424 */ /* 0x000fe200078e00ff */
[----:B------:R0:W5:Y:S01]  /*0360*/  LDG.E R16, desc[UR18][R10.64] ;  /* 0x000000120a107981 */ /* 0x000162000c1e1900 */
[----:B------:R-:W-:-:S03]  /*0370*/  IMAD.WIDE R4, R14, R5, UR10 ;  /* 0x0000000a0e047e25 */ /* 0x000fc6000f8e0205 */
[----:B------:R-:W5:Y:S01]  /*0380*/  LDG.E R15, desc[UR18][R2.64+-0x4] ;  /* 0xfffffc12020f7981 */ /* 0x000f62000c1e1900 */
[C---:B------:R-:W-:Y:S01]  /*0390*/  IMAD.WIDE R6, R14.reuse, R7, UR12 ;  /* 0x0000000c0e067e25 */ /* 0x040fe2000f8e0207 */
[----:B------:R-:W-:Y:S02]  /*03a0*/  MOV R27, 0x4 ;  /* 0x00000004001b7802 */ /* 0x000fe40000000f00 */
[----:B------:R1:W5:Y:S01]  /*03b0*/  LDG.E R4, desc[UR18][R4.64] ;  /* 0x0000001204047981 */ /* 0x000362000c1e1900 */
[----:B------:R-:W-:-:S03]  /*03c0*/  IMAD.WIDE R8, R14, R9, UR14 ;  /* 0x0000000e0e087e25 */ /* 0x000fc6000f8e0209 */
[----:B------:R-:W5:Y:S01]  /*03d0*/  LDG.E R23, desc[UR18][R2.64] ;  /* 0x0000001202177981 */ /* 0x000f62000c1e1900 */
[----:B0-----:R-:W-:-:S03]  /*03e0*/  IMAD.WIDE R10, R14, R27, UR16 ;  /* 0x000000100e0a7e25 */ /* 0x001fc6000f8e021b */
[----:B------:R-:W5:Y:S04]  /*03f0*/  LDG.E R7, desc[UR18][R6.64] ;  /* 0x0000001206077981 */ /* 0x000f68000c1e1900 */
[----:B------:R-:W5:Y:S04]  /*0400*/  LDG.E R24, desc[UR18][R2.64+0x4] ;  /* 0x0000041202187981 */ /* 0x000f68000c1e1900 */
[----:B------:R-:W5:Y:S04]  /*0410*/  LDG.E R8, desc[UR18][R8.64] ;  /* 0x0000001208087981 */ /* 0x000f68000c1e1900 */
[----:B------:R-:W5:Y:S04]  /*0420*/  LDG.E R25, desc[UR18][R2.64+0x8] ;  /* 0x0000081202197981 */ /* 0x000f68000c1e1900 */
[----:B------:R-:W5:Y:S04]  /*0430*/  LDG.E R10, desc[UR18][R10.64] ;  /* 0x000000120a0a7981 */ /* 0x000f68000c1e1900 */
[----:B------:R0:W5:Y:S01]  /*0440*/  LDG.E R27, desc[UR18][R2.64+0xc] ;  /* 0x00000c12021b7981 */ /* 0x000162000c1e1900 */
[----:B------:R-:W-:-:S04]  /*0450*/  UIADD3 UR5, UPT, UPT, UR5, 0x8, URZ ;  /* 0x0000000805057890 */ /* 0x000fc8000fffe0ff */
[----:B------:R-:W-:Y:S01]  /*0460*/  UISETP.NE.AND UP0, UPT, UR5, URZ, UPT ;  /* 0x000000ff0500728c */ /* 0x000fe2000bf05270 */
[----:B-1----:R-:W-:Y:S02]  /*0470*/  MOV R5, UR20 ;  /* 0x0000001400057c02 */ /* 0x002fe40008000f00 */
[----:B0-----:R-:W-:Y:S02]  /*0480*/  IADD3 R2, P0, PT, R2, 0x20, RZ ;  /* 0x0000002002027810 */ /* 0x001fe40007f1e0ff */
[----:B------:R-:W-:Y:S02]  /*0490*/  LEA R14, R5, R14, 0x3 ;  /* 0x0000000e050e7211 */ /* 0x000fe400078e18ff */
[----:B------:R-:W-:Y:S01]  /*04a0*/  IADD3.X R3, PT, PT, RZ, R3, RZ, P0, !PT ;  /* 0x00000003ff037210 */ /* 0x000fe200007fe4ff */
[----:B--2---:R-:W-:-:S04]  /*04b0*/  FFMA R22, R21, R22, R12 ;  /* 0x0000001615167223 */ /* 0x004fc8000000000c */
[----:B---3--:R-:W-:-:S04]  /*04c0*/  FFMA R20, R19, R20, R22 ;  /* 0x0000001413147223 */ /* 0x008fc80000000016 */
[----:B----4-:R-:W-:-:S04]  /*04d0*/  FFMA R18, R17, R18, R20 ;  /* 0x0000001211127223 */ /* 0x010fc80000000014 */
[----:B-----5:R-:W-:-:S04]  /*04e0*/  FFMA R16, R15, R16, R18 ;  /* 0x000000100f107223 */ /* 0x020fc80000000012 */
[----:B------:R-:W-:-:S04]  /*04f0*/  FFMA R23, R23, R4, R16 ;  /* 0x0000000417177223 */ /* 0x000fc80000000010 */
[----:B------:R-:W-:-:S04]  /*0500*/  FFMA R24, R24, R7, R23 ;  /* 0x0000000718187223 */ /* 0x000fc80000000017 */
[----:B------:R-:W-:-:S04]  /*0510*/  FFMA R8, R25, R8, R24 ;  /* 0x0000000819087223 */ /* 0x000fc80000000018 */
[----:B------:R-:W-:Y:S01]  /*0520*/  FFMA R12, R27, R10, R8 ;  /* 0x0000000a1b0c7223 */ /* 0x000fe20000000008 */
[----:B------:R-:W-:Y:S06]  /*0530*/  BRA.U UP0, `(.L_x_4) ;  /* 0xfffffffd003c7547 */ /* 0x000fec000b83ffff */
.L_x_3:
[----:B------:R-:W-:-:S04]  /*0540*/  ULOP3.LUT UR6, UR20, 0x7, URZ, 0xc0, !UPT ;  /* 0x0000000714067892 */ /* 0x000fc8000f8ec0ff */
[----:B------:R-:W-:-:S09]  /*0550*/  UISETP.NE.AND UP0, UPT, UR6, URZ, UPT ;  /* 0x000000ff0600728c */ /* 0x000fd2000bf05270 */
[----:B------:R-:W-:Y:S05]  /*0560*/  BRA.U !UP0, `(.L_x_5) ;  /* 0x0000000508387547 */ /* 0x000fea000b800000 */
[----:B------:R-:W-:Y:S02]  /*0570*/  UISETP.GE.U32.AND UP0, UPT, UR6, 0x4, UPT ;  /* 0x000000040600788c */ /* 0x000fe4000bf06070 */
[----:B------:R-:W-:-:S04]  /*0580*/  ULOP3.LUT UR5, UR20, 0x3, URZ, 0xc0, !UPT ;  /* 0x0000000314057892 */ /* 0x000fc8000f8ec0ff */
[----:B------:R-:W-:-:S03]  /*0590*/  UISETP.NE.AND UP1, UPT, UR5, URZ, UPT ;  /* 0x000000ff0500728c */ /* 0x000fc6000bf25270 */
[----:B------:R-:W-:Y:S08]  /*05a0*/  BRA.U !UP0, `(.L_x_6) ;  /* 0x00000001087c7547 */ /* 0x000ff0000b800000 */
[----:B------:R-:W1:Y:S01]  /*05b0*/  LDC.64 R6, c[0x0][0x388] ;  /* 0x0000e200ff067b82 */ /* 0x000e620000000a00 */
[----:B------:R-:W2:Y:S01]  /*05c0*/  LDCU.64 UR6, c[0x0][0x380] ;  /* 0x00007000ff0677ac */ /* 0x000ea20008000a00 */
[----:B------:R-:W-:Y:S01]  /*05d0*/  IMAD.U32 R9, RZ, RZ, UR4 ;  /* 0x00000004ff097e24 */ /* 0x000fe2000f8e00ff */
[C---:B------:R-:W-:Y:S02]  /*05e0*/  IADD3 R3, PT, PT, R13.reuse, UR4, RZ ;  /* 0x000000040d037c10 */ /* 0x040fe4000fffe0ff */
[----:B------:R-:W-:Y:S01]  /*05f0*/  IADD3 R10, P0, PT, R13, UR4, RZ ;  /* 0x000000040d0a7c10 */ /* 0x000fe2000ff1e0ff */
[----:B------:R-:W-:Y:S01]  /*0600*/  IMAD R9, R9, UR20, R0 ;  /* 0x0000001409097c24 */ /* 0x000fe2000f8e0200 */
[----:B------:R-:W-:Y:S01]  /*0610*/  MOV R11, UR20 ;  /* 0x00000014000b7c02 */ /* 0x000fe20008000f00 */
[----:B------:R-:W3:Y:S01]  /*0620*/  LDC.64 R4, c[0x0][0x380] ;  /* 0x0000e000ff047b82 */ /* 0x000ee20000000a00 */
[----:B------:R-:W-:Y:S01]  /*0630*/  MOV R15, UR20 ;  /* 0x00000014000f7c02 */ /* 0x000fe20008000f00 */
[----:B-1----:R-:W-:Y:S01]  /*0640*/  IMAD.WIDE R6, R9, 0x4, R6 ;  /* 0x0000000409067825 */ /* 0x002fe200078e0206 */
[----:B------:R-:W-:-:S05]  /*0650*/  MOV R9, UR20 ;  /* 0x0000001400097c02 */ /* 0x000fca0008000f00 */
[----:B------:R-:W-:Y:S02]  /*0660*/  IMAD.WIDE R8, R9, 0x4, R6 ;  /* 0x0000000409087825 */ /* 0x000fe400078e0206 */
[----:B0-----:R-:W4:Y:S02]  /*0670*/  LDG.E R6, desc[UR18][R6.64] ;  /* 0x0000001206067981 */ /* 0x001f24000c1e1900 */
[----:B---3--:R-:W-:Y:S01]  /*0680*/  IMAD.WIDE.U32 R4, R3, 0x4, R4 ;  /* 0x0000000403047825 */ /* 0x008fe200078e0004 */
[----:B------:R-:W-:Y:S01]  /*0690*/  IADD3.X R3, PT, PT, RZ, RZ, RZ, P0, !PT ;  /* 0x000000ffff037210 */ /* 0x000fe200007fe4ff */
[----:B------:R-:W3:Y:S01]  /*06a0*/  LDG.E R17, desc[UR18][R8.64] ;  /* 0x0000001208117981 */ /* 0x000ee2000c1e1900 */
[----:B--2---:R-:W-:-:S03]  /*06b0*/  LEA R2, P0, R10, UR6, 0x2 ;  /* 0x000000060a027c11 */ /* 0x004fc6000f8010ff */
[----:B------:R-:W4:Y:S01]  /*06c0*/  LDG.E R5, desc[UR18][R4.64] ;  /* 0x0000001204057981 */ /* 0x000f22000c1e1900 */
[----:B------:R-:W-:Y:S01]  /*06d0*/  LEA.HI.X R3, R10, UR7, R3, 0x2, P0 ;  /* 0x000000070a037c11 */ /* 0x000fe200080f1403 */
[----:B------:R-:W-:-:S04]  /*06e0*/  IMAD.WIDE R10, R11, 0x4, R8 ;  /* 0x000000040b0a7825 */ /* 0x000fc800078e0208 */
[----:B------:R-:W3:Y:S01]  /*06f0*/  LDG.E R16, desc[UR18][R2.64+0x4] ;  /* 0x0000041202107981 */ /* 0x000ee2000c1e1900 */
[----:B------:R-:W-:-:S03]  /*0700*/  IMAD.WIDE R14, R15, 0x4, R10 ;  /* 0x000000040f0e7825 */ /* 0x000fc600078e020a */
[----:B------:R-:W2:Y:S04]  /*0710*/  LDG.E R19, desc[UR18][R10.64] ;  /* 0x000000120a137981 */ /* 0x000ea8000c1e1900 */
[----:B------:R-:W2:Y:S04]  /*0720*/  LDG.E R18, desc[UR18][R2.64+0x8] ;  /* 0x0000081202127981 */ /* 0x000ea8000c1e1900 */
[----:B------:R-:W5:Y:S04]  /*0730*/  LDG.E R20, desc[UR18][R2.64+0xc] ;  /* 0x00000c1202147981 */ /* 0x000f68000c1e1900 */
[----:B------:R-:W5:Y:S01]  /*0740*/  LDG.E R14, desc[UR18][R14.64] ;  /* 0x000000120e0e7981 */ /* 0x000f62000c1e1900 */
[----:B------:R-:W-:Y:S01]  /*0750*/  UIADD3 UR4, UPT, UPT, UR4, 0x4, URZ ;  /* 0x0000000404047890 */ /* 0x000fe2000fffe0ff */
[----:B----4-:R-:W-:-:S04]  /*0760*/  FFMA R5, R5, R6, R12 ;  /* 0x0000000605057223 */ /* 0x010fc8000000000c */
[----:B---3--:R-:W-:-:S04]  /*0770*/  FFMA R5, R16, R17, R5 ;  /* 0x0000001110057223 */ /* 0x008fc80000000005 */
[----:B--2---:R-:W-:-:S04]  /*0780*/  FFMA R5, R18, R19, R5 ;  /* 0x0000001312057223 */ /* 0x004fc80000000005 */
[----:B-----5:R-:W-:-:S07]  /*0790*/  FFMA R12, R20, R14, R5 ;  /* 0x0000000e140c7223 */ /* 0x020fce0000000005 */
.L_x_6:
[----:B------:R-:W-:Y:S05]  /*07a0*/  BRA.U !UP1, `(.L_x_5) ;  /* 0x0000000109a87547 */ /* 0x000fea000b800000 */
[----:B------:R-:W-:Y:S01]  /*07b0*/  UISETP.NE.AND UP0, UPT, UR5, 0x1, UPT ;  /* 0x000000010500788c */ /* 0x000fe2000bf05270 */
[----:B------:R-:W-:Y:S01]  /*07c0*/  MOV R7, UR4 ;  /* 0x0000000400077c02 */ /* 0x000fe20008000f00 */
[----:B------:R-:W-:Y:S02]  /*07d0*/  ULOP3.LUT UR5, UR20, 0x1, URZ, 0xc0, !UPT ;  /* 0x0000000114057892 */ /* 0x000fe4000f8ec0ff */
[----:B------:R-:W-:Y:S02]  /*07e0*/  MOV R15, UR20 ;  /* 0x00000014000f7c02 */ /* 0x000fe40008000f00 */
[----:B------:R-:W-:Y:S01]  /*07f0*/  UISETP.NE.U32.AND UP1, UPT, UR5, 0x1, UPT ;  /* 0x000000010500788c */ /* 0x000fe2000bf25070 */
[----:B------:R-:W-:-:S04]  /*0800*/  PLOP3.LUT P1, PT, PT, PT, UP0, 0x80, 0x8 ;  /* 0x000000000008781c */ /* 0x000fc80003f2f008 */
[----:B------:R-:W1:Y:S01]  /*0810*/  @UP0 LDCU.128 UR8, c[0x0][0x380] ;  /* 0x00007000ff0807ac */ /* 0x000e620008000c00 */
[----:B------:R-:W-:Y:S01]  /*0820*/  PLOP3.LUT P0, PT, PT, PT, UP1, 0x80, 0x8 ;  /* 0x000000000008781c */ /* 0x000fe20003f0f018 */
[----:B------:R-:W2:Y:S04]  /*0830*/  @UP0 LDCU.64 UR6, c[0x0][0x380] ;  /* 0x00007000ff0607ac */ /* 0x000ea80008000a00 */
[----:B------:R-:W3:Y:S03]  /*0840*/  @!UP1 LDCU.128 UR12, c[0x0][0x380] ;  /* 0x00007000ff0c97ac */ /* 0x000ee60008000c00 */
[C---:B------:R-:W-:Y:S02]  /*0850*/  @P1 IADD3 R3, PT, PT, R13.reuse, UR4, RZ ;  /* 0x000000040d031c10 */ /* 0x040fe4000fffe0ff */
[----:B------:R-:W-:Y:S01]  /*0860*/  @P1 IADD3 R6, P2, PT, R13, UR4, RZ ;  /* 0x000000040d061c10 */ /* 0x000fe2000ff5e0ff */
[----:B------:R-:W-:Y:S01]  /*0870*/  @UP0 UIADD3 UR4, UPT, UPT, UR4, 0x2, URZ ;  /* 0x0000000204040890 */ /* 0x000fe2000fffe0ff */
[----:B-1----:R-:W-:Y:S01]  /*0880*/  MOV R11, UR9 ;  /* 0x00000009000b7c02 */ /* 0x002fe20008000f00 */
[----:B------:R-:W-:Y:S01]  /*0890*/  IMAD.U32 R10, RZ, RZ, UR8 ;  /* 0x00000008ff0a7e24 */ /* 0x000fe2000f8e00ff */
[----:B------:R-:W-:-:S02]  /*08a0*/  MOV R4, UR10 ;  /* 0x0000000a00047c02 */ /* 0x000fc40008000f00 */
[----:B------:R-:W-:Y:S01]  /*08b0*/  MOV R5, UR11 ;  /* 0x0000000b00057c02 */ /* 0x000fe20008000f00 */
[----:B------:R-:W-:-:S04]  /*08c0*/  @P1 IMAD.WIDE.U32 R10, R3, 0x4, R10 ;  /* 0x00000004030a1825 */ /* 0x000fc800078e000a */
[----:B------:R-:W-:Y:S01]  /*08d0*/  @P1 IMAD R3, R7, UR20, R0 ;  /* 0x0000001407031c24 */ /* 0x000fe2000f8e0200 */
[----:B------:R-:W-:Y:S01]  /*08e0*/  @P1 IADD3.X R7, PT, PT, RZ, RZ, RZ, P2, !PT ;  /* 0x000000ffff071210 */ /* 0x000fe200017fe4ff */
[----:B------:R-:W-:Y:S01]  /*08f0*/  IMAD.U32 R19, RZ, RZ, UR4 ;  /* 0x00000004ff137e24 */ /* 0x000fe2000f8e00ff */
[C---:B--2---:R-:W-:Y:S01]  /*0900*/  @P1 LEA R2, P2, R6.reuse, UR6, 0x2 ;  /* 0x0000000606021c11 */ /* 0x044fe2000f8410ff */
[----:B------:R-:W-:Y:S01]  /*0910*/  @P1 IMAD.WIDE R4, R3, 0x4, R4 ;  /* 0x0000000403041825 */ /* 0x000fe200078e0204 */
[----:B------:R-:W-:Y:S01]  /*0920*/  @!P0 IADD3 R17, PT, PT, R13, UR4, RZ ;  /* 0x000000040d118c10 */ /* 0x000fe2000fffe0ff */
[----:B0-----:R-:W2:Y:S01]  /*0930*/  @P1 LDG.E R11, desc[UR18][R10.64] ;  /* 0x000000120a0b1981 */ /* 0x001ea2000c1e1900 */
[----:B------:R-:W-:Y:S01]  /*0940*/  @P1 LEA.HI.X R3, R6, UR7, R7, 0x2, P2 ;  /* 0x0000000706031c11 */ /* 0x000fe200090f1407 */
[----:B------:R-:W-:Y:S01]  /*0950*/  @!P0 IMAD R19, R19, UR20, R0 ;  /* 0x0000001413138c24 */ /* 0x000fe2000f8e0200 */
[----:B---3--:R-:W-:Y:S01]  /*0960*/  MOV R6, UR12 ;  /* 0x0000000c00067c02 */ /* 0x008fe20008000f00 */
[----:B------:R-:W-:Y:S01]  /*0970*/  @P1 IMAD.WIDE R14, R15, 0x4, R4 ;  /* 0x000000040f0e1825 */ /* 0x000fe200078e0204 */
[----:B------:R-:W-:Y:S01]  /*0980*/  MOV R7, UR13 ;  /* 0x0000000d00077c02 */ /* 0x000fe20008000f00 */
[----:B------:R-:W2:Y:S01]  /*0990*/  @P1 LDG.E R4, desc[UR18][R4.64] ;  /* 0x0000001204041981 */ /* 0x000ea2000c1e1900 */
[----:B------:R-:W-:-:S02]  /*09a0*/  MOV R8, UR14 ;  /* 0x0000000e00087c02 */ /* 0x000fc40008000f00 */
[----:B------:R-:W-:Y:S01]  /*09b0*/  MOV R9, UR15 ;  /* 0x0000000f00097c02 */ /* 0x000fe20008000f00 */
[----:B------:R-:W-:Y:S01]  /*09c0*/  @!P0 IMAD.WIDE.U32 R6, R17, 0x4, R6 ;  /* 0x0000000411068825 */ /* 0x000fe200078e0006 */
[----:B------:R-:W3:Y:S03]  /*09d0*/  @P1 LDG.E R14, desc[UR18][R14.64] ;  /* 0x000000120e0e1981 */ /* 0x000ee6000c1e1900 */
[----:B------:R-:W-:Y:S01]  /*09e0*/  @!P0 IMAD.WIDE R8, R19, 0x4, R8 ;  /* 0x0000000413088825 */ /* 0x000fe200078e0208 */
[----:B------:R-:W3:Y:S04]  /*09f0*/  @P1 LDG.E R2, desc[UR18][R2.64+0x4] ;  /* 0x0000041202021981 */ /* 0x000ee8000c1e1900 */
[----:B------:R-:W4:Y:S04]  /*0a00*/  @!P0 LDG.E R7, desc[UR18][R6.64] ;  /* 0x0000001206078981 */ /* 0x000f28000c1e1900 */
[----:B------:R-:W4:Y:S01]  /*0a10*/  @!P0 LDG.E R8, desc[UR18][R8.64] ;  /* 0x0000001208088981 */ /* 0x000f22000c1e1900 */
[----:B--2---:R-:W-:-:S04]  /*0a20*/  @P1 FFMA R11, R11, R4, R12 ;  /* 0x000000040b0b1223 */ /* 0x004fc8000000000c */
[----:B---3--:R-:W-:-:S04]  /*0a30*/  @P1 FFMA R12, R2, R14, R11 ;  /* 0x0000000e020c1223 */ /* 0x008fc8000000000b */
[----:B----4-:R-:W-:-:S07]  /*0a40*/  @!P0 FFMA R12, R7, R8, R12 ;  /* 0x00000008070c8223 */ /* 0x010fce000000000c */
.L_x_5:
[----:B------:R-:W1:Y:S01]  /*0a50*/  LDC.64 R2, c[0x0][0x390] ;  /* 0x0000e400ff027b82 */ /* 0x000e620000000a00 */
[----:B------:R-:W-:-:S05]  /*0a60*/  IADD3 R13, PT, PT, R0, R13, RZ ;  /* 0x0000000d000d7210 */ /* 0x000fca0007ffe0ff */
[----:B-1----:R-:W-:-:S05]  /*0a70*/  IMAD.WIDE R2, R13, 0x4, R2 ;  /* 0x000000040d027825 */ /* 0x002fca00078e0202 */
[----:B0-----:R-:W-:Y:S01]  /*0a80*/  STG.E desc[UR18][R2.64], R12 ;  /* 0x0000000c02007986 */ /* 0x001fe2000c101912 */
[----:B------:R-:W-:Y:S05]  /*0a90*/  EXIT ;  /* 0x000000000000794d */ /* 0x000fea0003800000 */
.L_x_7:
        /* <DEDUP_REMOVED lines=14> */
.L_x_9:


//--------------------- .nv.shared._Z11matmulGPUSmPfS_S_i --------------------------
	.section	.nv.shared._Z11matmulGPUSmPfS_S_i,"aw",@nobits
	.sectionflags	@""
	.align	4
.nv.shared._Z11matmulGPUSmPfS_S_i:
	.zero		3072


//--------------------- .nv.shared.reserved.0     --------------------------
	.section	.nv.shared.reserved.0,"aw",@nobits
	.weak		__nv_reservedSMEM_offset_0_alias
	.size		__nv_reservedSMEM_offset_0_alias, 0, 64
	.other		__nv_reservedSMEM_offset_0_alias,@"STO_CUDA_RESERVED_SHARED STV_DEFAULT"
__nv_reservedSMEM_offset_0_alias:
	.zero		0
	.zero		64


//--------------------- .nv.constant0._Z11matmulGPUSmPfS_S_i --------------------------
	.section	.nv.constant0._Z11matmulGPUSmPfS_S_i,"a",@progbits
	.sectionflags	@""
	.align	4
.nv.constant0._Z11matmulGPUSmPfS_S_i:
	.zero		924


//--------------------- .nv.constant0._Z9matmulGPUPfS_S_i --------------------------
	.section	.nv.constant0._Z9matmulGPUPfS_S_i,"a",@progbits
	.sectionflags	@""
	.align	4
.nv.constant0._Z9matmulGPUPfS_S_i:
	.zero		924


//--------------------- SYMBOLS --------------------------

	.type		.nv.reservedSmem.offset0,@object
	.size		.nv.reservedSmem.offset0,0x4
	.type		.nv.reservedSmem.cap,@object
	.size		.nv.reservedSmem.cap,0x4
